//
// Generated by NVIDIA NVVM Compiler
//
// Compiler Build ID: CL-36424714
// Cuda compilation tools, release 13.0, V13.0.88
// Based on NVVM 20.0.0
//

.version 9.0
.target sm_100
.address_size 64

	// .globl	_Z9SmoothGPUP8PPMPixelS0_ii
// _ZZ9SmoothGPUP8PPMPixelS0_iiE11image_share has been demoted

.visible .entry _Z9SmoothGPUP8PPMPixelS0_ii(
	.param .u64 .ptr .align 1 _Z9SmoothGPUP8PPMPixelS0_ii_param_0,
	.param .u64 .ptr .align 1 _Z9SmoothGPUP8PPMPixelS0_ii_param_1,
	.param .u32 _Z9SmoothGPUP8PPMPixelS0_ii_param_2,
	.param .u32 _Z9SmoothGPUP8PPMPixelS0_ii_param_3
)
{
	.reg .pred 	%p<13>;
	.reg .b16 	%rs<23>;
	.reg .b32 	%r<185>;
	.reg .b64 	%rd<15>;
	// demoted variable
	.shared .align 1 .b8 _ZZ9SmoothGPUP8PPMPixelS0_iiE11image_share[3888];
	ld.param.u64 	%rd6, [_Z9SmoothGPUP8PPMPixelS0_ii_param_0];
	ld.param.u64 	%rd7, [_Z9SmoothGPUP8PPMPixelS0_ii_param_1];
	ld.param.u32 	%r18, [_Z9SmoothGPUP8PPMPixelS0_ii_param_2];
	ld.param.u32 	%r19, [_Z9SmoothGPUP8PPMPixelS0_ii_param_3];
	mov.u32 	%r1, %tid.x;
	mov.u32 	%r2, %tid.y;
	mov.u32 	%r20, %ntid.x;
	mov.u32 	%r21, %ctaid.x;
	mad.lo.s32 	%r3, %r20, %r21, %r1;
	mov.u32 	%r22, %ntid.y;
	mov.u32 	%r23, %ctaid.y;
	mad.lo.s32 	%r4, %r22, %r23, %r2;
	setp.gt.u32 	%p1, %r2, 35;
	@%p1 bra 	$L__BB0_9;
	mov.u32 	%r25, _ZZ9SmoothGPUP8PPMPixelS0_iiE11image_share;
	mad.lo.s32 	%r26, %r1, 3, %r25;
	add.s32 	%r5, %r26, 1;
	cvta.to.global.u64 	%rd8, %rd6;
	add.s64 	%rd1, %rd8, -6;
	cvt.u64.u32 	%rd2, %r4;
	add.s32 	%r6, %r3, -2;
	mov.b32 	%r181, 0;
$L__BB0_2:
	setp.gt.u32 	%p2, %r1, 35;
	add.s32 	%r8, %r181, %r2;
	@%p2 bra 	$L__BB0_8;
	add.s32 	%r9, %r6, %r181;
	mul.lo.s32 	%r27, %r9, %r19;
	mad.lo.s32 	%r183, %r8, 108, %r5;
	cvt.s64.s32 	%rd9, %r27;
	add.s64 	%rd10, %rd2, %rd9;
	mad.lo.s64 	%rd14, %rd10, 3, %rd1;
	mov.u32 	%r182, %r1;
	mov.u32 	%r184, %r4;
$L__BB0_4:
	setp.ge.s32 	%p3, %r9, %r18;
	add.s32 	%r28, %r184, -2;
	or.b32  	%r29, %r9, %r28;
	setp.lt.s32 	%p4, %r29, 0;
	setp.ge.s32 	%p5, %r28, %r19;
	or.pred  	%p6, %p3, %p5;
	or.pred  	%p7, %p6, %p4;
	@%p7 bra 	$L__BB0_6;
	ld.global.u8 	%rs2, [%rd14];
	st.shared.u8 	[%r183+-1], %rs2;
	ld.global.u8 	%rs3, [%rd14+1];
	st.shared.u8 	[%r183], %rs3;
	ld.global.u8 	%rs4, [%rd14+2];
	st.shared.u8 	[%r183+1], %rs4;
	bra.uni 	$L__BB0_7;
$L__BB0_6:
	mov.b16 	%rs1, 0;
	st.shared.u8 	[%r183+1], %rs1;
	st.shared.u8 	[%r183], %rs1;
	st.shared.u8 	[%r183+-1], %rs1;
$L__BB0_7:
	add.s32 	%r184, %r184, 32;
	add.s32 	%r183, %r183, 96;
	add.s64 	%rd14, %rd14, 96;
	add.s32 	%r16, %r182, 32;
	setp.lt.u32 	%p8, %r182, 4;
	mov.u32 	%r182, %r16;
	@%p8 bra 	$L__BB0_4;
$L__BB0_8:
	add.s32 	%r181, %r181, 32;
	setp.lt.u32 	%p9, %r8, 4;
	@%p9 bra 	$L__BB0_2;
$L__BB0_9:
	bar.sync 	0;
	setp.ge.s32 	%p10, %r3, %r18;
	setp.ge.s32 	%p11, %r4, %r19;
	or.pred  	%p12, %p10, %p11;
	@%p12 bra 	$L__BB0_11;
	mov.u32 	%r30, _ZZ9SmoothGPUP8PPMPixelS0_iiE11image_share;
	mad.lo.s32 	%r31, %r2, 108, %r30;
	mad.lo.s32 	%r32, %r1, 3, %r31;
	ld.shared.u8 	%r33, [%r32];
	ld.shared.u8 	%r34, [%r32+1];
	ld.shared.u8 	%r35, [%r32+2];
	ld.shared.u8 	%r36, [%r32+3];
	add.s32 	%r37, %r33, %r36;
	ld.shared.u8 	%r38, [%r32+4];
	add.s32 	%r39, %r34, %r38;
	ld.shared.u8 	%r40, [%r32+5];
	add.s32 	%r41, %r35, %r40;
	ld.shared.u8 	%r42, [%r32+6];
	add.s32 	%r43, %r37, %r42;
	ld.shared.u8 	%r44, [%r32+7];
	add.s32 	%r45, %r39, %r44;
	ld.shared.u8 	%r46, [%r32+8];
	add.s32 	%r47, %r41, %r46;
	ld.shared.u8 	%r48, [%r32+9];
	add.s32 	%r49, %r43, %r48;
	ld.shared.u8 	%r50, [%r32+10];
	add.s32 	%r51, %r45, %r50;
	ld.shared.u8 	%r52, [%r32+11];
	add.s32 	%r53, %r47, %r52;
	ld.shared.u8 	%r54, [%r32+12];
	add.s32 	%r55, %r49, %r54;
	ld.shared.u8 	%r56, [%r32+13];
	add.s32 	%r57, %r51, %r56;
	ld.shared.u8 	%r58, [%r32+14];
	add.s32 	%r59, %r53, %r58;
	ld.shared.u8 	%r60, [%r32+108];
	add.s32 	%r61, %r55, %r60;
	ld.shared.u8 	%r62, [%r32+109];
	add.s32 	%r63, %r57, %r62;
	ld.shared.u8 	%r64, [%r32+110];
	add.s32 	%r65, %r59, %r64;
	ld.shared.u8 	%r66, [%r32+111];
	add.s32 	%r67, %r61, %r66;
	ld.shared.u8 	%r68, [%r32+112];
	add.s32 	%r69, %r63, %r68;
	ld.shared.u8 	%r70, [%r32+113];
	add.s32 	%r71, %r65, %r70;
	ld.shared.u8 	%r72, [%r32+114];
	add.s32 	%r73, %r67, %r72;
	ld.shared.u8 	%r74, [%r32+115];
	add.s32 	%r75, %r69, %r74;
	ld.shared.u8 	%r76, [%r32+116];
	add.s32 	%r77, %r71, %r76;
	ld.shared.u8 	%r78, [%r32+117];
	add.s32 	%r79, %r73, %r78;
	ld.shared.u8 	%r80, [%r32+118];
	add.s32 	%r81, %r75, %r80;
	ld.shared.u8 	%r82, [%r32+119];
	add.s32 	%r83, %r77, %r82;
	ld.shared.u8 	%r84, [%r32+120];
	add.s32 	%r85, %r79, %r84;
	ld.shared.u8 	%r86, [%r32+121];
	add.s32 	%r87, %r81, %r86;
	ld.shared.u8 	%r88, [%r32+122];
	add.s32 	%r89, %r83, %r88;
	ld.shared.u8 	%r90, [%r32+216];
	add.s32 	%r91, %r85, %r90;
	ld.shared.u8 	%r92, [%r32+217];
	add.s32 	%r93, %r87, %r92;
	ld.shared.u8 	%r94, [%r32+218];
	add.s32 	%r95, %r89, %r94;
	ld.shared.u8 	%r96, [%r32+219];
	add.s32 	%r97, %r91, %r96;
	ld.shared.u8 	%r98, [%r32+220];
	add.s32 	%r99, %r93, %r98;
	ld.shared.u8 	%r100, [%r32+221];
	add.s32 	%r101, %r95, %r100;
	ld.shared.u8 	%r102, [%r32+222];
	add.s32 	%r103, %r97, %r102;
	ld.shared.u8 	%r104, [%r32+223];
	add.s32 	%r105, %r99, %r104;
	ld.shared.u8 	%r106, [%r32+224];
	add.s32 	%r107, %r101, %r106;
	ld.shared.u8 	%r108, [%r32+225];
	add.s32 	%r109, %r103, %r108;
	ld.shared.u8 	%r110, [%r32+226];
	add.s32 	%r111, %r105, %r110;
	ld.shared.u8 	%r112, [%r32+227];
	add.s32 	%r113, %r107, %r112;
	ld.shared.u8 	%r114, [%r32+228];
	add.s32 	%r115, %r109, %r114;
	ld.shared.u8 	%r116, [%r32+229];
	add.s32 	%r117, %r111, %r116;
	ld.shared.u8 	%r118, [%r32+230];
	add.s32 	%r119, %r113, %r118;
	ld.shared.u8 	%r120, [%r32+324];
	add.s32 	%r121, %r115, %r120;
	ld.shared.u8 	%r122, [%r32+325];
	add.s32 	%r123, %r117, %r122;
	ld.shared.u8 	%r124, [%r32+326];
	add.s32 	%r125, %r119, %r124;
	ld.shared.u8 	%r126, [%r32+327];
	add.s32 	%r127, %r121, %r126;
	ld.shared.u8 	%r128, [%r32+328];
	add.s32 	%r129, %r123, %r128;
	ld.shared.u8 	%r130, [%r32+329];
	add.s32 	%r131, %r125, %r130;
	ld.shared.u8 	%r132, [%r32+330];
	add.s32 	%r133, %r127, %r132;
	ld.shared.u8 	%r134, [%r32+331];
	add.s32 	%r135, %r129, %r134;
	ld.shared.u8 	%r136, [%r32+332];
	add.s32 	%r137, %r131, %r136;
	ld.shared.u8 	%r138, [%r32+333];
	add.s32 	%r139, %r133, %r138;
	ld.shared.u8 	%r140, [%r32+334];
	add.s32 	%r141, %r135, %r140;
	ld.shared.u8 	%r142, [%r32+335];
	add.s32 	%r143, %r137, %r142;
	ld.shared.u8 	%r144, [%r32+336];
	add.s32 	%r145, %r139, %r144;
	ld.shared.u8 	%r146, [%r32+337];
	add.s32 	%r147, %r141, %r146;
	ld.shared.u8 	%r148, [%r32+338];
	add.s32 	%r149, %r143, %r148;
	ld.shared.u8 	%r150, [%r32+432];
	add.s32 	%r151, %r145, %r150;
	ld.shared.u8 	%r152, [%r32+433];
	add.s32 	%r153, %r147, %r152;
	ld.shared.u8 	%r154, [%r32+434];
	add.s32 	%r155, %r149, %r154;
	ld.shared.u8 	%r156, [%r32+435];
	add.s32 	%r157, %r151, %r156;
	ld.shared.u8 	%r158, [%r32+436];
	add.s32 	%r159, %r153, %r158;
	ld.shared.u8 	%r160, [%r32+437];
	add.s32 	%r161, %r155, %r160;
	ld.shared.u8 	%r162, [%r32+438];
	add.s32 	%r163, %r157, %r162;
	ld.shared.u8 	%r164, [%r32+439];
	add.s32 	%r165, %r159, %r164;
	ld.shared.u8 	%r166, [%r32+440];
	add.s32 	%r167, %r161, %r166;
	ld.shared.u8 	%r168, [%r32+441];
	add.s32 	%r169, %r163, %r168;
	ld.shared.u8 	%r170, [%r32+442];
	add.s32 	%r171, %r165, %r170;
	ld.shared.u8 	%r172, [%r32+443];
	add.s32 	%r173, %r167, %r172;
	ld.shared.u8 	%r174, [%r32+444];
	add.s32 	%r175, %r169, %r174;
	ld.shared.u8 	%r176, [%r32+445];
	add.s32 	%r177, %r171, %r176;
	ld.shared.u8 	%r178, [%r32+446];
	add.s32 	%r179, %r173, %r178;
	cvt.u16.u32 	%rs5, %r175;
	mul.hi.u16 	%rs6, %rs5, 18351;
	sub.s16 	%rs7, %rs5, %rs6;
	shr.u16 	%rs8, %rs7, 1;
	add.s16 	%rs9, %rs8, %rs6;
	shr.u16 	%rs10, %rs9, 4;
	mad.lo.s32 	%r180, %r19, %r3, %r4;
	cvta.to.global.u64 	%rd11, %rd7;
	mul.wide.s32 	%rd12, %r180, 3;
	add.s64 	%rd13, %rd11, %rd12;
	st.global.u8 	[%rd13], %rs10;
	cvt.u16.u32 	%rs11, %r177;
	mul.hi.u16 	%rs12, %rs11, 18351;
	sub.s16 	%rs13, %rs11, %rs12;
	shr.u16 	%rs14, %rs13, 1;
	add.s16 	%rs15, %rs14, %rs12;
	shr.u16 	%rs16, %rs15, 4;
	st.global.u8 	[%rd13+1], %rs16;
	cvt.u16.u32 	%rs17, %r179;
	mul.hi.u16 	%rs18, %rs17, 18351;
	sub.s16 	%rs19, %rs17, %rs18;
	shr.u16 	%rs20, %rs19, 1;
	add.s16 	%rs21, %rs20, %rs18;
	shr.u16 	%rs22, %rs21, 4;
	st.global.u8 	[%rd13+2], %rs22;
$L__BB0_11:
	ret;

}


// ===== COMPILED SASS (sm_100) =====

	.target	sm_100

	.elftype	@"ET_EXEC"


//--------------------- .note.nv.tkinfo           --------------------------
	.section	.note.nv.tkinfo,"",@"SHT_NOTE"
	.sectionflags	@"SHF_NOTE_NV_TKINFO"
	.tkinfo
        /*0018*/ 	.word	0x00000002
        /*0030*/ 	.string	""
        /*0030*/ 	.string	"ptxas"
        /*0030*/ 	.string	"Cuda compilation tools, release 13.0, V13.0.88"
        /*0030*/ 	.string	"Build cuda_13.0.r13.0/compiler.36424714_0"
        /*0030*/ 	.string	"-arch sm_100 -m 64 "



//--------------------- .note.nv.cuinfo           --------------------------
	.section	.note.nv.cuinfo,"",@"SHT_NOTE"
	.sectionflags	@"SHF_NOTE_NV_CUINFO"
        /*0018*/ 	.short	0x0002
        /*001a*/ 	.short	0x0064
        /*001c*/ 	.short	0x0082
	.zero		2


//--------------------- .nv.info                  --------------------------
	.section	.nv.info,"",@"SHT_CUDA_INFO"
	.align	4


	//----- nvinfo : EIATTR_REGCOUNT
	.align		4
        /*0000*/ 	.byte	0x04, 0x2f
        /*0002*/ 	.short	(.L_1 - .L_0)
	.align		4
.L_0:
        /*0004*/ 	.word	index@(_Z9SmoothGPUP8PPMPixelS0_ii)
        /*0008*/ 	.word	0x0000001d


	//----- nvinfo : EIATTR_FRAME_SIZE
	.align		4
.L_1:
        /*000c*/ 	.byte	0x04, 0x11
        /*000e*/ 	.short	(.L_3 - .L_2)
	.align		4
.L_2:
        /*0010*/ 	.word	index@(_Z9SmoothGPUP8PPMPixelS0_ii)
        /*0014*/ 	.word	0x00000000


	//----- nvinfo : EIATTR_MIN_STACK_SIZE
	.align		4
.L_3:
        /*0018*/ 	.byte	0x04, 0x12
        /*001a*/ 	.short	(.L_5 - .L_4)
	.align		4
.L_4:
        /*001c*/ 	.word	index@(_Z9SmoothGPUP8PPMPixelS0_ii)
        /*0020*/ 	.word	0x00000000
.L_5:


//--------------------- .nv.compat                --------------------------
	.section	.nv.compat,"",@"SHT_CUDA_COMPAT_INFO"
	.align	4
        /*0000*/ 	.byte	0x02, 0x09, 0x00, 0x00, 0x02, 0x02, 0x01, 0x00, 0x02, 0x05, 0x05, 0x00, 0x03, 0x07, 0x01, 0x01
        /*0010*/ 	.byte	0x02, 0x03, 0x00, 0x00, 0x02, 0x06, 0x01, 0x00, 0x04, 0x0b, 0x08, 0x00, 0x09, 0x00, 0x00, 0x00
        /*0020*/ 	.byte	0x00, 0x00, 0x00, 0x00


//--------------------- .nv.info._Z9SmoothGPUP8PPMPixelS0_ii --------------------------
	.section	.nv.info._Z9SmoothGPUP8PPMPixelS0_ii,"",@"SHT_CUDA_INFO"
	.sectionflags	@""
	.align	4


	//----- nvinfo : EIATTR_CUDA_API_VERSION
	.align		4
        /*0000*/ 	.byte	0x04, 0x37
        /*0002*/ 	.short	(.L_7 - .L_6)
.L_6:
        /*0004*/ 	.word	0x00000082


	//----- nvinfo : EIATTR_KPARAM_INFO
	.align		4
.L_7:
        /*0008*/ 	.byte	0x04, 0x17
        /*000a*/ 	.short	(.L_9 - .L_8)
.L_8:
        /*000c*/ 	.word	0x00000000
        /*0010*/ 	.short	0x0003
        /*0012*/ 	.short	0x0014
        /*0014*/ 	.byte	0x00, 0xf0, 0x11, 0x00


	//----- nvinfo : EIATTR_KPARAM_INFO
	.align		4
.L_9:
        /*0018*/ 	.byte	0x04, 0x17
        /*001a*/ 	.short	(.L_11 - .L_10)
.L_10:
        /*001c*/ 	.word	0x00000000
        /*0020*/ 	.short	0x0002
        /*0022*/ 	.short	0x0010
        /*0024*/ 	.byte	0x00, 0xf0, 0x11, 0x00


	//----- nvinfo : EIATTR_KPARAM_INFO
	.align		4
.L_11:
        /*0028*/ 	.byte	0x04, 0x17
        /*002a*/ 	.short	(.L_13 - .L_12)
.L_12:
        /*002c*/ 	.word	0x00000000
        /*0030*/ 	.short	0x0001
        /*0032*/ 	.short	0x0008
        /*0034*/ 	.byte	0x00, 0xf5, 0x21, 0x00


	//----- nvinfo : EIATTR_KPARAM_INFO
	.align		4
.L_13:
        /*0038*/ 	.byte	0x04, 0x17
        /*003a*/ 	.short	(.L_15 - .L_14)
.L_14:
        /*003c*/ 	.word	0x00000000
        /*0040*/ 	.short	0x0000
        /*0042*/ 	.short	0x0000
        /*0044*/ 	.byte	0x00, 0xf5, 0x21, 0x00


	//----- nvinfo : EIATTR_SPARSE_MMA_MASK
	.align		4
.L_15:
        /*0048*/ 	.byte	0x03, 0x50
        /*004a*/ 	.short	0x0000


	//----- nvinfo : EIATTR_MAXREG_COUNT
	.align		4
        /*004c*/ 	.byte	0x03, 0x1b
        /*004e*/ 	.short	0x00ff


	//----- nvinfo : EIATTR_NUM_BARRIERS
	.align		4
        /*0050*/ 	.byte	0x02, 0x4c
        /*0052*/ 	.byte	0x01
	.zero		1


	//----- nvinfo : EIATTR_MERCURY_ISA_VERSION
	.align		4
        /*0054*/ 	.byte	0x03, 0x5f
        /*0056*/ 	.short	0x0101


	//----- nvinfo : EIATTR_VRC_CTA_INIT_COUNT
	.align		4
        /*0058*/ 	.byte	0x02, 0x4a
	.zero		1
	.zero		1


	//----- nvinfo : EIATTR_EXIT_INSTR_OFFSETS
	.align		4
        /*005c*/ 	.byte	0x04, 0x1c
        /*005e*/ 	.short	(.L_17 - .L_16)


	//   ....[0]....
.L_16:
        /*0060*/ 	.word	0x00000480


	//   ....[1]....
        /*0064*/ 	.word	0x00000e10


	//----- nvinfo : EIATTR_CRS_STACK_SIZE
	.align		4
.L_17:
        /*0068*/ 	.byte	0x04, 0x1e
        /*006a*/ 	.short	(.L_19 - .L_18)
.L_18:
        /*006c*/ 	.word	0x00000000


	//----- nvinfo : EIATTR_CBANK_PARAM_SIZE
	.align		4
.L_19:
        /*0070*/ 	.byte	0x03, 0x19
        /*0072*/ 	.short	0x0018


	//----- nvinfo : EIATTR_PARAM_CBANK
	.align		4
        /*0074*/ 	.byte	0x04, 0x0a
        /*0076*/ 	.short	(.L_21 - .L_20)
	.align		4
.L_20:
        /*0078*/ 	.word	index@(.nv.constant0._Z9SmoothGPUP8PPMPixelS0_ii)
        /*007c*/ 	.short	0x0380
        /*007e*/ 	.short	0x0018


	//----- nvinfo : EIATTR_SW_WAR
	.align		4
.L_21:
        /*0080*/ 	.byte	0x04, 0x36
        /*0082*/ 	.short	(.L_23 - .L_22)
.L_22:
        /*0084*/ 	.word	0x00000008
.L_23:


//--------------------- .nv.callgraph             --------------------------
	.section	.nv.callgraph,"",@"SHT_CUDA_CALLGRAPH"
	.align	4
	.sectionentsize	8
	.align		4
        /*0000*/ 	.word	0x00000000
	.align		4
        /*0004*/ 	.word	0xffffffff
	.align		4
        /*0008*/ 	.word	0x00000000
	.align		4
        /*000c*/ 	.word	0xfffffffe
	.align		4
        /*0010*/ 	.word	0x00000000
	.align		4
        /*0014*/ 	.word	0xfffffffd
	.align		4
        /*0018*/ 	.word	0x00000000
	.align		4
        /*001c*/ 	.word	0xfffffffc


//--------------------- .text._Z9SmoothGPUP8PPMPixelS0_ii --------------------------
	.section	.text._Z9SmoothGPUP8PPMPixelS0_ii,"ax",@progbits
	.align	128
        .global         _Z9SmoothGPUP8PPMPixelS0_ii
        .type           _Z9SmoothGPUP8PPMPixelS0_ii,@function
        .size           _Z9SmoothGPUP8PPMPixelS0_ii,(.L_x_7 - _Z9SmoothGPUP8PPMPixelS0_ii)
        .other          _Z9SmoothGPUP8PPMPixelS0_ii,@"STO_CUDA_ENTRY STV_DEFAULT"
_Z9SmoothGPUP8PPMPixelS0_ii:
.text._Z9SmoothGPUP8PPMPixelS0_ii:
[----:B------:R-:W-:Y:S01]  /*0000*/  LDC R1, c[0x0][0x37c] ;  /* 0x0000df00ff017b82 */ /* 0x000fe20000000800 */
[----:B------:R-:W0:Y:S01]  /*0010*/  S2R R8, SR_TID.Y ;  /* 0x0000000000087919 */ /* 0x000e220000002200 */
[----:B------:R-:W1:Y:S01]  /*0020*/  LDCU UR6, c[0x0][0x360] ;  /* 0x00006c00ff0677ac */ /* 0x000e620008000800 */
[----:B------:R-:W-:Y:S01]  /*0030*/  BSSY.RECONVERGENT B0, `(.L_x_0) ;  /* 0x0000040000007945 */ /* 0x000fe20003800200 */
[----:B------:R-:W1:Y:S01]  /*0040*/  S2R R2, SR_TID.X ;  /* 0x0000000000027919 */ /* 0x000e620000002100 */
[----:B------:R-:W2:Y:S01]  /*0050*/  LDCU UR7, c[0x0][0x364] ;  /* 0x00006c80ff0777ac */ /* 0x000ea20008000800 */
[----:B------:R-:W1:Y:S01]  /*0060*/  S2R R3, SR_CTAID.X ;  /* 0x0000000000037919 */ /* 0x000e620000002500 */
[----:B------:R-:W3:Y:S01]  /*0070*/  LDCU.64 UR4, c[0x0][0x358] ;  /* 0x00006b00ff0477ac */ /* 0x000ee20008000a00 */
[----:B------:R-:W2:Y:S01]  /*0080*/  S2R R5, SR_CTAID.Y ;  /* 0x0000000000057919 */ /* 0x000ea20000002600 */
[----:B------:R-:W4:Y:S01]  /*0090*/  LDCU.64 UR8, c[0x0][0x390] ;  /* 0x00007200ff0877ac */ /* 0x000f220008000a00 */
[----:B0-----:R-:W-:Y:S01]  /*00a0*/  ISETP.GT.U32.AND P0, PT, R8, 0x23, PT ;  /* 0x000000230800780c */ /* 0x001fe20003f04070 */
[----:B-1----:R-:W-:-:S02]  /*00b0*/  IMAD R3, R3, UR6, R2 ;  /* 0x0000000603037c24 */ /* 0x002fc4000f8e0202 */
[----:B--2---:R-:W-:-:S10]  /*00c0*/  IMAD R0, R5, UR7, R8 ;  /* 0x0000000705007c24 */ /* 0x004fd4000f8e0208 */
[----:B---34-:R-:W-:Y:S05]  /*00d0*/  @P0 BRA `(.L_x_1) ;  /* 0x0000000000d40947 */ /* 0x018fea0003800000 */
[----:B------:R-:W0:Y:S01]  /*00e0*/  S2R R5, SR_CgaCtaId ;  /* 0x0000000000057919 */ /* 0x000e220000008800 */
[----:B------:R-:W1:Y:S01]  /*00f0*/  LDC.64 R6, c[0x0][0x380] ;  /* 0x0000e000ff067b82 */ /* 0x000e620000000a00 */
[----:B------:R-:W-:Y:S01]  /*0100*/  MOV R4, 0x400 ;  /* 0x0000040000047802 */ /* 0x000fe20000000f00 */
[----:B------:R-:W-:Y:S02]  /*0110*/  VIADD R9, R3, 0xfffffffe ;  /* 0xfffffffe03097836 */ /* 0x000fe40000000000 */
[----:B------:R-:W-:Y:S01]  /*0120*/  IMAD.MOV.U32 R10, RZ, RZ, RZ ;  /* 0x000000ffff0a7224 */ /* 0x000fe200078e00ff */
[----:B0-----:R-:W-:Y:S02]  /*0130*/  LEA R5, R5, R4, 0x18 ;  /* 0x0000000405057211 */ /* 0x001fe400078ec0ff */
[----:B-1----:R-:W-:-:S03]  /*0140*/  IADD3 R4, P0, PT, R6, -0x6, RZ ;  /* 0xfffffffa06047810 */ /* 0x002fc60007f1e0ff */
[----:B------:R-:W-:Y:S01]  /*0150*/  IMAD R11, R2, 0x3, R5 ;  /* 0x00000003020b7824 */ /* 0x000fe200078e0205 */
[----:B------:R-:W-:-:S03]  /*0160*/  IADD3.X R5, PT, PT, R7, -0x1, RZ, P0, !PT ;  /* 0xffffffff07057810 */ /* 0x000fc600007fe4ff */
[----:B------:R-:W-:-:S07]  /*0170*/  VIADD R11, R11, 0x1 ;  /* 0x000000010b0b7836 */ /* 0x000fce0000000000 */
.L_x_5:
[----:B------:R-:W-:Y:S01]  /*0180*/  ISETP.GT.U32.AND P0, PT, R2, 0x23, PT ;  /* 0x000000230200780c */ /* 0x000fe20003f04070 */
[----:B------:R-:W-:Y:S01]  /*0190*/  IMAD.IADD R16, R8, 0x1, R10 ;  /* 0x0000000108107824 */ /* 0x000fe200078e020a */
[----:B------:R-:W-:Y:S04]  /*01a0*/  BSSY.RECONVERGENT B1, `(.L_x_2) ;  /* 0x0000026000017945 */ /* 0x000fe80003800200 */
[----:B------:R-:W-:-:S07]  /*01b0*/  ISETP.GE.U32.AND P1, PT, R16, 0x4, PT ;  /* 0x000000041000780c */ /* 0x000fce0003f26070 */
[----:B------:R-:W-:Y:S06]  /*01c0*/  @P0 BRA `(.L_x_3) ;  /* 0x00000000008c0947 */ /* 0x000fec0003800000 */
[----:B------:R-:W0:Y:S01]  /*01d0*/  LDCU UR6, c[0x0][0x394] ;  /* 0x00007280ff0677ac */ /* 0x000e220008000800 */
[----:B------:R-:W-:-:S04]  /*01e0*/  IMAD.IADD R12, R9, 0x1, R10 ;  /* 0x00000001090c7824 */ /* 0x000fc800078e020a */
[----:B0-----:R-:W-:-:S05]  /*01f0*/  IMAD R7, R12, UR6, RZ ;  /* 0x000000060c077c24 */ /* 0x001fca000f8e02ff */
[----:B------:R-:W-:-:S04]  /*0200*/  IADD3 R13, P0, PT, R0, R7, RZ ;  /* 0x00000007000d7210 */ /* 0x000fc80007f1e0ff */
[----:B------:R-:W-:Y:S01]  /*0210*/  LEA.HI.X.SX32 R14, R7, RZ, 0x1, P0 ;  /* 0x000000ff070e7211 */ /* 0x000fe200000f0eff */
[----:B------:R-:W-:-:S04]  /*0220*/  IMAD.WIDE.U32 R6, R13, 0x3, R4 ;  /* 0x000000030d067825 */ /* 0x000fc800078e0004 */
[----:B------:R-:W-:Y:S02]  /*0230*/  IMAD R15, R14, 0x3, RZ ;  /* 0x000000030e0f7824 */ /* 0x000fe400078e02ff */
[----:B------:R-:W-:Y:S02]  /*0240*/  IMAD R13, R16, 0x6c, R11 ;  /* 0x0000006c100d7824 */ /* 0x000fe400078e020b */
[----:B------:R-:W-:Y:S02]  /*0250*/  IMAD.IADD R22, R7, 0x1, R15 ;  /* 0x0000000107167824 */ /* 0x000fe400078e020f */
[----:B------:R-:W-:Y:S02]  /*0260*/  IMAD.MOV.U32 R17, RZ, RZ, R6 ;  /* 0x000000ffff117224 */ /* 0x000fe400078e0006 */
[----:B------:R-:W-:Y:S02]  /*0270*/  IMAD.MOV.U32 R14, RZ, RZ, R2 ;  /* 0x000000ffff0e7224 */ /* 0x000fe400078e0002 */
[----:B------:R-:W-:-:S07]  /*0280*/  IMAD.MOV.U32 R15, RZ, RZ, R0 ;  /* 0x000000ffff0f7224 */ /* 0x000fce00078e0000 */
.L_x_4:
[----:B------:R-:W-:Y:S02]  /*0290*/  VIADD R7, R15, 0xfffffffe ;  /* 0xfffffffe0f077836 */ /* 0x000fe40000000000 */
[----:B------:R-:W-:-:S03]  /*02a0*/  IMAD.MOV.U32 R6, RZ, RZ, R17 ;  /* 0x000000ffff067224 */ /* 0x000fc600078e0011 */
[----:B------:R-:W-:Y:S02]  /*02b0*/  ISETP.GE.AND P0, PT, R7, UR9, PT ;  /* 0x0000000907007c0c */ /* 0x000fe4000bf06270 */
[C---:B------:R-:W-:Y:S02]  /*02c0*/  LOP3.LUT R7, R12.reuse, R7, RZ, 0xfc, !PT ;  /* 0x000000070c077212 */ /* 0x040fe400078efcff */
[----:B------:R-:W-:-:S04]  /*02d0*/  ISETP.GE.OR P0, PT, R12, UR8, P0 ;  /* 0x000000080c007c0c */ /* 0x000fc80008706670 */
[----:B------:R-:W-:Y:S01]  /*02e0*/  ISETP.LT.OR P0, PT, R7, RZ, P0 ;  /* 0x000000ff0700720c */ /* 0x000fe20000701670 */
[----:B------:R-:W-:-:S12]  /*02f0*/  IMAD.MOV.U32 R7, RZ, RZ, R22 ;  /* 0x000000ffff077224 */ /* 0x000fd800078e0016 */
[----:B------:R-:W2:Y:S04]  /*0300*/  @!P0 LDG.E.U8 R16, desc[UR4][R6.64] ;  /* 0x0000000406108981 */ /* 0x000ea8000c1e1100 */
[----:B------:R-:W3:Y:S04]  /*0310*/  @!P0 LDG.E.U8 R18, desc[UR4][R6.64+0x1] ;  /* 0x0000010406128981 */ /* 0x000ee8000c1e1100 */
[----:B------:R-:W4:Y:S01]  /*0320*/  @!P0 LDG.E.U8 R20, desc[UR4][R6.64+0x2] ;  /* 0x0000020406148981 */ /* 0x000f22000c1e1100 */
[----:B------:R-:W-:Y:S01]  /*0330*/  ISETP.GE.U32.AND P2, PT, R14, 0x4, PT ;  /* 0x000000040e00780c */ /* 0x000fe20003f46070 */
[----:B------:R-:W-:-:S02]  /*0340*/  VIADD R15, R15, 0x20 ;  /* 0x000000200f0f7836 */ /* 0x000fc40000000000 */
[----:B------:R-:W-:Y:S01]  /*0350*/  VIADD R14, R14, 0x20 ;  /* 0x000000200e0e7836 */ /* 0x000fe20000000000 */
[----:B--2---:R-:W-:Y:S04]  /*0360*/  @!P0 STS.U8 [R13+-0x1], R16 ;  /* 0xffffff100d008388 */ /* 0x004fe80000000000 */
[----:B---3--:R-:W-:Y:S04]  /*0370*/  @!P0 STS.U8 [R13], R18 ;  /* 0x000000120d008388 */ /* 0x008fe80000000000 */
[----:B----4-:R-:W-:Y:S04]  /*0380*/  @!P0 STS.U8 [R13+0x1], R20 ;  /* 0x000001140d008388 */ /* 0x010fe80000000000 */
[----:B------:R-:W-:Y:S04]  /*0390*/  @P0 STS.U8 [R13], RZ ;  /* 0x000000ff0d000388 */ /* 0x000fe80000000000 */
[----:B------:R-:W-:Y:S04]  /*03a0*/  @P0 STS.U8 [R13+0x1], RZ ;  /* 0x000001ff0d000388 */ /* 0x000fe80000000000 */
[----:B------:R0:W-:Y:S01]  /*03b0*/  @P0 STS.U8 [R13+-0x1], RZ ;  /* 0xffffffff0d000388 */ /* 0x0001e20000000000 */
[----:B------:R-:W-:-:S05]  /*03c0*/  IADD3 R17, P0, PT, R6, 0x60, RZ ;  /* 0x0000006006117810 */ /* 0x000fca0007f1e0ff */
[----:B------:R-:W-:Y:S02]  /*03d0*/  IMAD.X R22, RZ, RZ, R7, P0 ;  /* 0x000000ffff167224 */ /* 0x000fe400000e0607 */
[----:B0-----:R-:W-:Y:S01]  /*03e0*/  VIADD R13, R13, 0x60 ;  /* 0x000000600d0d7836 */ /* 0x001fe20000000000 */
[----:B------:R-:W-:Y:S06]  /*03f0*/  @!P2 BRA `(.L_x_4) ;  /* 0xfffffffc00a4a947 */ /* 0x000fec000383ffff */
.L_x_3:
[----:B------:R-:W-:Y:S05]  /*0400*/  BSYNC.RECONVERGENT B1 ;  /* 0x0000000000017941 */ /* 0x000fea0003800200 */
.L_x_2:
[----:B------:R-:W-:Y:S01]  /*0410*/  VIADD R10, R10, 0x20 ;  /* 0x000000200a0a7836 */ /* 0x000fe20000000000 */
[----:B------:R-:W-:Y:S06]  /*0420*/  @!P1 BRA `(.L_x_5) ;  /* 0xfffffffc00549947 */ /* 0x000fec000383ffff */
.L_x_1:
[----:B------:R-:W-:Y:S05]  /*0430*/  BSYNC.RECONVERGENT B0 ;  /* 0x0000000000007941 */ /* 0x000fea0003800200 */
.L_x_0:
[----:B------:R-:W0:Y:S01]  /*0440*/  LDCU.64 UR6, c[0x0][0x390] ;  /* 0x00007200ff0677ac */ /* 0x000e220008000a00 */
[----:B------:R-:W-:Y:S01]  /*0450*/  BAR.SYNC.DEFER_BLOCKING 0x0 ;  /* 0x0000000000007b1d */ /* 0x000fe20000010000 */
[----:B0-----:R-:W-:-:S04]  /*0460*/  ISETP.GE.AND P0, PT, R0, UR7, PT ;  /* 0x0000000700007c0c */ /* 0x001fc8000bf06270 */
[----:B------:R-:W-:-:S13]  /*0470*/  ISETP.GE.OR P0, PT, R3, UR6, P0 ;  /* 0x0000000603007c0c */ /* 0x000fda0008706670 */
[----:B------:R-:W-:Y:S05]  /*0480*/  @P0 EXIT ;  /* 0x000000000000094d */ /* 0x000fea0003800000 */
[----:B------:R-:W0:Y:S01]  /*0490*/  S2R R5, SR_CgaCtaId ;  /* 0x0000000000057919 */ /* 0x000e220000008800 */
[----:B------:R-:W-:Y:S01]  /*04a0*/  MOV R4, 0x400 ;  /* 0x0000040000047802 */ /* 0x000fe20000000f00 */
[----:B------:R-:W-:-:S03]  /*04b0*/  IMAD R3, R3, UR7, R0 ;  /* 0x0000000703037c24 */ /* 0x000fc6000f8e0200 */
[----:B0-----:R-:W-:-:S05]  /*04c0*/  LEA R5, R5, R4, 0x18 ;  /* 0x0000000405057211 */ /* 0x001fca00078ec0ff */
[----:B------:R-:W-:-:S04]  /*04d0*/  IMAD R5, R8, 0x6c, R5 ;  /* 0x0000006c08057824 */ /* 0x000fc800078e0205 */
[----:B------:R-:W-:-:S05]  /*04e0*/  IMAD R2, R2, 0x3, R5 ;  /* 0x0000000302027824 */ /* 0x000fca00078e0205 */
[----:B------:R-:W-:Y:S04]  /*04f0*/  LDS.U8 R6, [R2+0x2] ;  /* 0x0000020002067984 */ /* 0x000fe80000000000 */
[----:B------:R-:W-:Y:S04]  /*0500*/  LDS.U8 R9, [R2+0x5] ;  /* 0x0000050002097984 */ /* 0x000fe80000000000 */
[----:B------:R-:W0:Y:S04]  /*0510*/  LDS.U8 R12, [R2+0x8] ;  /* 0x00000800020c7984 */ /* 0x000e280000000000 */
[----:B------:R-:W-:Y:S04]  /*0520*/  LDS.U8 R4, [R2] ;  /* 0x0000000002047984 */ /* 0x000fe80000000000 */
[----:B------:R-:W-:Y:S04]  /*0530*/  LDS.U8 R7, [R2+0x3] ;  /* 0x0000030002077984 */ /* 0x000fe80000000000 */
[----:B------:R-:W1:Y:S04]  /*0540*/  LDS.U8 R10, [R2+0x6] ;  /* 0x00000600020a7984 */ /* 0x000e680000000000 */
[----:B------:R-:W-:Y:S04]  /*0550*/  LDS.U8 R5, [R2+0x1] ;  /* 0x0000010002057984 */ /* 0x000fe80000000000 */
[----:B------:R-:W-:Y:S04]  /*0560*/  LDS.U8 R8, [R2+0x4] ;  /* 0x0000040002087984 */ /* 0x000fe80000000000 */
[----:B------:R-:W2:Y:S04]  /*0570*/  LDS.U8 R11, [R2+0x7] ;  /* 0x00000700020b7984 */ /* 0x000ea80000000000 */
[----:B------:R-:W-:Y:S04]  /*0580*/  LDS.U8 R13, [R2+0xb] ;  /* 0x00000b00020d7984 */ /* 0x000fe80000000000 */
[----:B------:R-:W3:Y:S04]  /*0590*/  LDS.U8 R17, [R2+0xe] ;  /* 0x00000e0002117984 */ /* 0x000ee80000000000 */
[----:B------:R-:W-:Y:S04]  /*05a0*/  LDS.U8 R14, [R2+0x9] ;  /* 0x00000900020e7984 */ /* 0x000fe80000000000 */
[----:B------:R-:W4:Y:S01]  /*05b0*/  LDS.U8 R15, [R2+0xc] ;  /* 0x00000c00020f7984 */ /* 0x000f220000000000 */
[----:B0-----:R-:W-:-:S03]  /*05c0*/  IADD3 R6, PT, PT, R12, R6, R9 ;  /* 0x000000060c067210 */ /* 0x001fc60007ffe009 */
[----:B------:R-:W-:Y:S04]  /*05d0*/  LDS.U8 R16, [R2+0xa] ;  /* 0x00000a0002107984 */ /* 0x000fe80000000000 */
[----:B------:R-:W0:Y:S04]  /*05e0*/  LDS.U8 R18, [R2+0xd] ;  /* 0x00000d0002127984 */ /* 0x000e280000000000 */
[----:B------:R-:W-:Y:S01]  /*05f0*/  LDS.U8 R20, [R2+0x6c] ;  /* 0x00006c0002147984 */ /* 0x000fe20000000000 */
[----:B-1----:R-:W-:-:S03]  /*0600*/  IADD3 R7, PT, PT, R10, R4, R7 ;  /* 0x000000040a077210 */ /* 0x002fc60007ffe007 */
[----:B------:R-:W1:Y:S04]  /*0610*/  LDS.U8 R22, [R2+0x6f] ;  /* 0x00006f0002167984 */ /* 0x000e680000000000 */
[----:B------:R-:W-:Y:S01]  /*0620*/  LDS.U8 R19, [R2+0x6d] ;  /* 0x00006d0002137984 */ /* 0x000fe20000000000 */
[----:B--2---:R-:W-:-:S03]  /*0630*/  IADD3 R5, PT, PT, R11, R5, R8 ;  /* 0x000000050b057210 */ /* 0x004fc60007ffe008 */
[----:B------:R-:W2:Y:S04]  /*0640*/  LDS.U8 R23, [R2+0x70] ;  /* 0x0000700002177984 */ /* 0x000ea80000000000 */
[----:B------:R-:W-:Y:S01]  /*0650*/  LDS.U8 R21, [R2+0x6e] ;  /* 0x00006e0002157984 */ /* 0x000fe20000000000 */
[----:B---3--:R-:W-:-:S03]  /*0660*/  IADD3 R4, PT, PT, R17, R6, R13 ;  /* 0x0000000611047210 */ /* 0x008fc60007ffe00d */
[----:B------:R-:W3:Y:S04]  /*0670*/  LDS.U8 R24, [R2+0x71] ;  /* 0x0000710002187984 */ /* 0x000ee80000000000 */
[----:B------:R-:W-:Y:S01]  /*0680*/  LDS.U8 R26, [R2+0x72] ;  /* 0x00007200021a7984 */ /* 0x000fe20000000000 */
[----:B----4-:R-:W-:-:S03]  /*0690*/  IADD3 R17, PT, PT, R15, R7, R14 ;  /* 0x000000070f117210 */ /* 0x010fc60007ffe00e */
[----:B------:R-:W4:Y:S04]  /*06a0*/  LDS.U8 R25, [R2+0x75] ;  /* 0x0000750002197984 */ /* 0x000f280000000000 */
[----:B------:R-:W-:Y:S01]  /*06b0*/  LDS.U8 R15, [R2+0x77] ;  /* 0x00007700020f7984 */ /* 0x000fe20000000000 */
[----:B0-----:R-:W-:-:S03]  /*06c0*/  IADD3 R18, PT, PT, R18, R5, R16 ;  /* 0x0000000512127210 */ /* 0x001fc60007ffe010 */
[----:B------:R-:W-:Y:S04]  /*06d0*/  LDS.U8 R11, [R2+0x73] ;  /* 0x00007300020b7984 */ /* 0x000fe80000000000 */
[----:B------:R-:W0:Y:S01]  /*06e0*/  LDS.U8 R16, [R2+0x74] ;  /* 0x0000740002107984 */ /* 0x000e220000000000 */
[----:B-1----:R-:W-:-:S03]  /*06f0*/  IADD3 R17, PT, PT, R22, R17, R20 ;  /* 0x0000001116117210 */ /* 0x002fc60007ffe014 */
[----:B------:R-:W1:Y:S04]  /*0700*/  LDS.U8 R14, [R2+0x76] ;  /* 0x00007600020e7984 */ /* 0x000e680000000000 */
[----:B------:R-:W-:Y:S04]  /*0710*/  LDS.U8 R10, [R2+0x78] ;  /* 0x00007800020a7984 */ /* 0x000fe80000000000 */
[----:B------:R-:W5:Y:S01]  /*0720*/  LDS.U8 R13, [R2+0xd8] ;  /* 0x0000d800020d7984 */ /* 0x000f620000000000 */
[----:B--2---:R-:W-:-:S03]  /*0730*/  IADD3 R18, PT, PT, R23, R18, R19 ;  /* 0x0000001217127210 */ /* 0x004fc60007ffe013 */
[----:B------:R-:W-:Y:S04]  /*0740*/  LDS.U8 R9, [R2+0x7a] ;  /* 0x00007a0002097984 */ /* 0x000fe80000000000 */
[----:B------:R-:W2:Y:S01]  /*0750*/  LDS.U8 R12, [R2+0xda] ;  /* 0x0000da00020c7984 */ /* 0x000ea20000000000 */
[----:B---3--:R-:W-:-:S03]  /*0760*/  IADD3 R4, PT, PT, R24, R4, R21 ;  /* 0x0000000418047210 */ /* 0x008fc60007ffe015 */
[----:B------:R-:W-:Y:S04]  /*0770*/  LDS.U8 R7, [R2+0xdb] ;  /* 0x0000db0002077984 */ /* 0x000fe80000000000 */
[----:B------:R-:W3:Y:S01]  /*0780*/  LDS.U8 R8, [R2+0xde] ;  /* 0x0000de0002087984 */ /* 0x000ee20000000000 */
[----:B----4-:R-:W-:-:S03]  /*0790*/  IADD3 R17, PT, PT, R25, R17, R26 ;  /* 0x0000001119117210 */ /* 0x010fc60007ffe01a */
[----:B------:R-:W-:Y:S04]  /*07a0*/  LDS.U8 R5, [R2+0x79] ;  /* 0x0000790002057984 */ /* 0x000fe80000000000 */
[----:B------:R-:W4:Y:S01]  /*07b0*/  LDS.U8 R6, [R2+0xd9] ;  /* 0x0000d90002067984 */ /* 0x000f220000000000 */
[----:B0-----:R-:W-:-:S03]  /*07c0*/  IADD3 R4, PT, PT, R15, R4, R16 ;  /* 0x000000040f047210 */ /* 0x001fc60007ffe010 */
[----:B------:R-:W-:Y:S01]  /*07d0*/  LDS.U8 R19, [R2+0xdc] ;  /* 0x0000dc0002137984 */ /* 0x000fe20000000000 */
[----:B-1----:R-:W-:-:S03]  /*07e0*/  IADD3 R11, PT, PT, R14, R18, R11 ;  /* 0x000000120e0b7210 */ /* 0x002fc60007ffe00b */
[----:B------:R-:W0:Y:S04]  /*07f0*/  LDS.U8 R21, [R2+0xdf] ;  /* 0x0000df0002157984 */ /* 0x000e280000000000 */
[----:B------:R-:W-:Y:S01]  /*0800*/  LDS.U8 R23, [R2+0xe1] ;  /* 0x0000e10002177984 */ /* 0x000fe20000000000 */
[----:B-----5:R-:W-:-:S03]  /*0810*/  IADD3 R10, PT, PT, R13, R17, R10 ;  /* 0x000000110d0a7210 */ /* 0x020fc60007ffe00a */
        /* <DEDUP_REMOVED lines=10> */
[----:B------:R-:W-:Y:S04]  /*08c0*/  LDS.U8 R12, [R2+0x144] ;  /* 0x00014400020c7984 */ /* 0x000fe80000000000 */
[----:B------:R-:W5:Y:S01]  /*08d0*/  LDS.U8 R15, [R2+0x147] ;  /* 0x00014700020f7984 */ /* 0x000f620000000000 */
[----:B0-----:R-:W-:-:S03]  /*08e0*/  IADD3 R16, PT, PT, R21, R16, R19 ;  /* 0x0000001015107210 */ /* 0x001fc60007ffe013 */
[----:B------:R-:W-:Y:S04]  /*08f0*/  LDS.U8 R10, [R2+0x145] ;  /* 0x00014500020a7984 */ /* 0x000fe80000000000 */
[----:B------:R-:W0:Y:S01]  /*0900*/  LDS.U8 R13, [R2+0x148] ;  /* 0x00014800020d7984 */ /* 0x000e220000000000 */
[----:B-1----:R-:W-:-:S03]  /*0910*/  IADD3 R20, PT, PT, R24, R20, R23 ;  /* 0x0000001418147210 */ /* 0x002fc60007ffe017 */
[----:B------:R-:W-:Y:S04]  /*0920*/  LDS.U8 R8, [R2+0x146] ;  /* 0x0001460002087984 */ /* 0x000fe80000000000 */
[----:B------:R-:W1:Y:S01]  /*0930*/  LDS.U8 R11, [R2+0x149] ;  /* 0x00014900020b7984 */ /* 0x000e620000000000 */
[----:B--2---:R-:W-:-:S03]  /*0940*/  IADD3 R9, PT, PT, R22, R9, R18 ;  /* 0x0000000916097210 */ /* 0x004fc60007ffe012 */
[----:B------:R-:W-:Y:S04]  /*0950*/  LDS.U8 R4, [R2+0x14b] ;  /* 0x00014b0002047984 */ /* 0x000fe80000000000 */
[----:B------:R-:W2:Y:S01]  /*0960*/  LDS.U8 R5, [R2+0x14e] ;  /* 0x00014e0002057984 */ /* 0x000ea20000000000 */
[----:B---3--:R-:W-:-:S03]  /*0970*/  IADD3 R16, PT, PT, R26, R16, R25 ;  /* 0x000000101a107210 */ /* 0x008fc60007ffe019 */
[----:B------:R-:W-:Y:S04]  /*0980*/  LDS.U8 R6, [R2+0x14a] ;  /* 0x00014a0002067984 */ /* 0x000fe80000000000 */
[----:B------:R-:W3:Y:S01]  /*0990*/  LDS.U8 R7, [R2+0x14d] ;  /* 0x00014d0002077984 */ /* 0x000ee20000000000 */
[----:B----4-:R-:W-:-:S03]  /*09a0*/  IADD3 R9, PT, PT, R14, R9, R17 ;  /* 0x000000090e097210 */ /* 0x010fc60007ffe011 */
[----:B------:R-:W-:Y:S01]  /*09b0*/  LDS.U8 R17, [R2+0x14c] ;  /* 0x00014c0002117984 */ /* 0x000fe20000000000 */
[----:B-----5:R-:W-:-:S03]  /*09c0*/  IADD3 R12, PT, PT, R15, R20, R12 ;  /* 0x000000140f0c7210 */ /* 0x020fc60007ffe00c */
[----:B------:R-:W-:Y:S04]  /*09d0*/  LDS.U8 R21, [R2+0x150] ;  /* 0x0001500002157984 */ /* 0x000fe80000000000 */
[----:B------:R-:W4:Y:S01]  /*09e0*/  LDS.U8 R20, [R2+0x14f] ;  /* 0x00014f0002147984 */ /* 0x000f220000000000 */
[----:B0-----:R-:W-:-:S03]  /*09f0*/  IADD3 R10, PT, PT, R13, R16, R10 ;  /* 0x000000100d0a7210 */ /* 0x001fc60007ffe00a */
        /* <DEDUP_REMOVED lines=10> */
[----:B------:R-:W-:Y:S04]  /*0aa0*/  LDS.U8 R11, [R2+0x1b4] ;  /* 0x0001b400020b7984 */ /* 0x000fe80000000000 */
[----:B------:R-:W5:Y:S04]  /*0ab0*/  LDS.U8 R14, [R2+0x1b7] ;  /* 0x0001b700020e7984 */ /* 0x000f680000000000 */
[----:B------:R-:W-:Y:S01]  /*0ac0*/  LDS.U8 R10, [R2+0x1b5] ;  /* 0x0001b500020a7984 */ /* 0x000fe20000000000 */
[----:B----4-:R-:W-:-:S03]  /*0ad0*/  IADD3 R8, PT, PT, R20, R8, R17 ;  /* 0x0000000814087210 */ /* 0x010fc60007ffe011 */
[----:B------:R-:W4:Y:S01]  /*0ae0*/  LDS.U8 R13, [R2+0x1b8] ;  /* 0x0001b800020d7984 */ /* 0x000f220000000000 */
        /* <DEDUP_REMOVED lines=8> */
[----:B------:R2:W1:Y:S01]  /*0b70*/  LDS.U8 R18, [R2+0x1bb] ;  /* 0x0001bb0002127984 */ /* 0x0004620000000000 */
[----:B---3--:R-:W-:Y:S02]  /*0b80*/  IADD3 R6, PT, PT, R15, R6, R16 ;  /* 0x000000060f067210 */ /* 0x008fe40007ffe010 */
[----:B-----5:R-:W-:Y:S02]  /*0b90*/  IADD3 R11, PT, PT, R14, R19, R11 ;  /* 0x000000130e0b7210 */ /* 0x020fe40007ffe00b */
[----:B----4-:R-:W-:Y:S02]  /*0ba0*/  IADD3 R8, PT, PT, R13, R8, R10 ;  /* 0x000000080d087210 */ /* 0x010fe40007ffe00a */
[----:B0-----:R-:W-:-:S04]  /*0bb0*/  IADD3 R6, PT, PT, R12, R6, R7 ;  /* 0x000000060c067210 */ /* 0x001fc80007ffe007 */
[----:B--2---:R-:W-:Y:S02]  /*0bc0*/  LOP3.LUT R2, R6, 0xffff, RZ, 0xc0, !PT ;  /* 0x0000ffff06027812 */ /* 0x004fe400078ec0ff */
[----:B-1----:R-:W-:-:S03]  /*0bd0*/  IADD3 R9, PT, PT, R9, R11, R4 ;  /* 0x0000000b09097210 */ /* 0x002fc60007ffe004 */
[----:B------:R-:W-:Y:S01]  /*0be0*/  IMAD R2, R2, 0x47af, RZ ;  /* 0x000047af02027824 */ /* 0x000fe200078e02ff */
[----:B------:R-:W-:-:S04]  /*0bf0*/  LOP3.LUT R4, R9, 0xffff, RZ, 0xc0, !PT ;  /* 0x0000ffff09047812 */ /* 0x000fc800078ec0ff */
[----:B------:R-:W-:Y:S02]  /*0c00*/  SHF.R.U32.HI R2, RZ, 0x10, R2 ;  /* 0x00000010ff027819 */ /* 0x000fe40000011602 */
[----:B------:R-:W-:Y:S01]  /*0c10*/  IADD3 R8, PT, PT, R5, R8, R18 ;  /* 0x0000000805087210 */ /* 0x000fe20007ffe012 */
[----:B------:R-:W-:Y:S02]  /*0c20*/  IMAD R4, R4, 0x47af, RZ ;  /* 0x000047af04047824 */ /* 0x000fe400078e02ff */
[----:B------:R-:W-:Y:S01]  /*0c30*/  IMAD.MOV R11, RZ, RZ, -R2 ;  /* 0x000000ffff0b7224 */ /* 0x000fe200078e0a02 */
[----:B------:R-:W-:Y:S02]  /*0c40*/  LOP3.LUT R5, R8, 0xffff, RZ, 0xc0, !PT ;  /* 0x0000ffff08057812 */ /* 0x000fe400078ec0ff */
[----:B------:R-:W-:Y:S02]  /*0c50*/  SHF.R.U32.HI R7, RZ, 0x10, R4 ;  /* 0x00000010ff077819 */ /* 0x000fe40000011604 */
[----:B------:R-:W-:Y:S01]  /*0c60*/  PRMT R11, R11, 0x7710, RZ ;  /* 0x000077100b0b7816 */ /* 0x000fe200000000ff */
[----:B------:R-:W-:-:S02]  /*0c70*/  IMAD R5, R5, 0x47af, RZ ;  /* 0x000047af05057824 */ /* 0x000fc400078e02ff */
[----:B------:R-:W-:Y:S02]  /*0c80*/  IMAD.MOV R12, RZ, RZ, -R7 ;  /* 0x000000ffff0c7224 */ /* 0x000fe400078e0a07 */
[----:B------:R-:W-:Y:S01]  /*0c90*/  IMAD.IADD R6, R6, 0x1, R11 ;  /* 0x0000000106067824 */ /* 0x000fe200078e020b */
[----:B------:R-:W-:Y:S02]  /*0ca0*/  SHF.R.U32.HI R10, RZ, 0x10, R5 ;  /* 0x00000010ff0a7819 */ /* 0x000fe40000011605 */
[----:B------:R-:W0:Y:S01]  /*0cb0*/  LDC.64 R4, c[0x0][0x388] ;  /* 0x0000e200ff047b82 */ /* 0x000e220000000a00 */
[----:B------:R-:W-:Y:S02]  /*0cc0*/  PRMT R12, R12, 0x7710, RZ ;  /* 0x000077100c0c7816 */ /* 0x000fe400000000ff */
[----:B------:R-:W-:Y:S01]  /*0cd0*/  IMAD.MOV R13, RZ, RZ, -R10 ;  /* 0x000000ffff0d7224 */ /* 0x000fe200078e0a0a */
[----:B------:R-:W-:Y:S02]  /*0ce0*/  LOP3.LUT R11, R6, 0xffff, RZ, 0xc0, !PT ;  /* 0x0000ffff060b7812 */ /* 0x000fe400078ec0ff */
[----:B------:R-:W-:-:S02]  /*0cf0*/  IMAD.IADD R9, R9, 0x1, R12 ;  /* 0x0000000109097824 */ /* 0x000fc400078e020c */
[----:B------:R-:W-:Y:S02]  /*0d00*/  PRMT R13, R13, 0x7710, RZ ;  /* 0x000077100d0d7816 */ /* 0x000fe400000000ff */
[----:B------:R-:W-:Y:S02]  /*0d10*/  LEA.HI R2, R11, R2, RZ, 0x1f ;  /* 0x000000020b027211 */ /* 0x000fe400078ff8ff */
[----:B------:R-:W-:Y:S01]  /*0d20*/  LOP3.LUT R6, R9, 0xffff, RZ, 0xc0, !PT ;  /* 0x0000ffff09067812 */ /* 0x000fe200078ec0ff */
[----:B------:R-:W-:Y:S01]  /*0d30*/  IMAD.IADD R8, R8, 0x1, R13 ;  /* 0x0000000108087824 */ /* 0x000fe200078e020d */
[----:B------:R-:W-:Y:S02]  /*0d40*/  LOP3.LUT R2, R2, 0xffff, RZ, 0xc0, !PT ;  /* 0x0000ffff02027812 */ /* 0x000fe400078ec0ff */
[----:B------:R-:W-:Y:S02]  /*0d50*/  LEA.HI R7, R6, R7, RZ, 0x1f ;  /* 0x0000000706077211 */ /* 0x000fe400078ff8ff */
[----:B------:R-:W-:-:S02]  /*0d60*/  LOP3.LUT R9, R8, 0xffff, RZ, 0xc0, !PT ;  /* 0x0000ffff08097812 */ /* 0x000fc400078ec0ff */
[----:B------:R-:W-:Y:S02]  /*0d70*/  LOP3.LUT R7, R7, 0xffff, RZ, 0xc0, !PT ;  /* 0x0000ffff07077812 */ /* 0x000fe400078ec0ff */
[----:B------:R-:W-:Y:S01]  /*0d80*/  LEA.HI R10, R9, R10, RZ, 0x1f ;  /* 0x0000000a090a7211 */ /* 0x000fe200078ff8ff */
[----:B0-----:R-:W-:Y:S01]  /*0d90*/  IMAD.WIDE R4, R3, 0x3, R4 ;  /* 0x0000000303047825 */ /* 0x001fe200078e0204 */
[----:B------:R-:W-:Y:S02]  /*0da0*/  SHF.R.U32.HI R3, RZ, 0x4, R2 ;  /* 0x00000004ff037819 */ /* 0x000fe40000011602 */
[----:B------:R-:W-:Y:S02]  /*0db0*/  LOP3.LUT R9, R10, 0xffff, RZ, 0xc0, !PT ;  /* 0x0000ffff0a097812 */ /* 0x000fe400078ec0ff */
[----:B------:R-:W-:Y:S01]  /*0dc0*/  SHF.R.U32.HI R7, RZ, 0x4, R7 ;  /* 0x00000004ff077819 */ /* 0x000fe20000011607 */
[----:B------:R-:W-:Y:S01]  /*0dd0*/  STG.E.U8 desc[UR4][R4.64], R3 ;  /* 0x0000000304007986 */ /* 0x000fe2000c101104 */
[----:B------:R-:W-:-:S03]  /*0de0*/  SHF.R.U32.HI R9, RZ, 0x4, R9 ;  /* 0x00000004ff097819 */ /* 0x000fc60000011609 */
[----:B------:R-:W-:Y:S04]  /*0df0*/  STG.E.U8 desc[UR4][R4.64+0x1], R7 ;  /* 0x0000010704007986 */ /* 0x000fe8000c101104 */
[----:B------:R-:W-:Y:S01]  /*0e00*/  STG.E.U8 desc[UR4][R4.64+0x2], R9 ;  /* 0x0000020904007986 */ /* 0x000fe2000c101104 */
[----:B------:R-:W-:Y:S05]  /*0e10*/  EXIT ;  /* 0x000000000000794d */ /* 0x000fea0003800000 */
.L_x_6:
[----:B------:R-:W-:-:S00]  /*0e20*/  BRA `(.L_x_6) ;  /* 0xfffffffc00fc7947 */ /* 0x000fc0000383ffff */
[----:B------:R-:W-:-:S00]  /*0e30*/  NOP ;  /* 0x0000000000007918 */ /* 0x000fc00000000000 */
        /* <DEDUP_REMOVED lines=12> */
.L_x_7:


//--------------------- .nv.shared._Z9SmoothGPUP8PPMPixelS0_ii --------------------------
	.section	.nv.shared._Z9SmoothGPUP8PPMPixelS0_ii,"aw",@nobits
	.sectionflags	@""
.nv.shared._Z9SmoothGPUP8PPMPixelS0_ii:
	.zero		4912


//--------------------- .nv.shared.reserved.0     --------------------------
	.section	.nv.shared.reserved.0,"aw",@nobits
	.weak		__nv_reservedSMEM_offset_0_alias
	.size		__nv_reservedSMEM_offset_0_alias, 0, 64
	.other		__nv_reservedSMEM_offset_0_alias,@"STO_CUDA_RESERVED_SHARED STV_DEFAULT"
__nv_reservedSMEM_offset_0_alias:
	.zero		0
	.zero		64


//--------------------- .nv.constant0._Z9SmoothGPUP8PPMPixelS0_ii --------------------------
	.section	.nv.constant0._Z9SmoothGPUP8PPMPixelS0_ii,"a",@progbits
	.sectionflags	@""
	.align	4
.nv.constant0._Z9SmoothGPUP8PPMPixelS0_ii:
	.zero		920


//--------------------- SYMBOLS --------------------------

	.type		.nv.reservedSmem.offset0,@object
	.size		.nv.reservedSmem.offset0,0x4
	.type		.nv.reservedSmem.cap,@object
	.size		.nv.reservedSmem.cap,0x4
